//
// Generated by NVIDIA NVVM Compiler
//
// Compiler Build ID: CL-36424714
// Cuda compilation tools, release 13.0, V13.0.88
// Based on NVVM 20.0.0
//

.version 9.0
.target sm_100
.address_size 64

	// .globl	_Z9matrixMulPfS_S_ii

.visible .entry _Z9matrixMulPfS_S_ii(
	.param .u64 .ptr .align 1 _Z9matrixMulPfS_S_ii_param_0,
	.param .u64 .ptr .align 1 _Z9matrixMulPfS_S_ii_param_1,
	.param .u64 .ptr .align 1 _Z9matrixMulPfS_S_ii_param_2,
	.param .u32 _Z9matrixMulPfS_S_ii_param_3,
	.param .u32 _Z9matrixMulPfS_S_ii_param_4
)
{
	.reg .pred 	%p<11>;
	.reg .b32 	%r<126>;
	.reg .b32 	%f<65>;
	.reg .b64 	%rd<69>;

	ld.param.u64 	%rd4, [_Z9matrixMulPfS_S_ii_param_0];
	ld.param.u64 	%rd5, [_Z9matrixMulPfS_S_ii_param_1];
	ld.param.u64 	%rd3, [_Z9matrixMulPfS_S_ii_param_2];
	ld.param.u32 	%r56, [_Z9matrixMulPfS_S_ii_param_3];
	cvta.to.global.u64 	%rd1, %rd5;
	cvta.to.global.u64 	%rd2, %rd4;
	mov.u32 	%r57, %ctaid.y;
	mov.u32 	%r58, %ntid.y;
	mov.u32 	%r59, %tid.y;
	mad.lo.s32 	%r1, %r57, %r58, %r59;
	mov.u32 	%r60, %ctaid.x;
	mov.u32 	%r61, %ntid.x;
	mul.lo.s32 	%r2, %r60, %r61;
	mov.u32 	%r3, %tid.x;
	add.s32 	%r4, %r2, %r3;
	max.u32 	%r62, %r1, %r4;
	setp.ge.u32 	%p1, %r62, %r56;
	@%p1 bra 	$L__BB0_15;
	setp.lt.s32 	%p2, %r56, 1;
	mov.f32 	%f64, 0f00000000;
	@%p2 bra 	$L__BB0_14;
	mul.lo.s32 	%r5, %r56, %r1;
	and.b32  	%r6, %r56, 7;
	setp.lt.u32 	%p3, %r56, 8;
	mov.b32 	%r120, 0;
	mov.u32 	%r125, %r120;
	@%p3 bra 	$L__BB0_5;
	and.b32  	%r120, %r56, 2147483640;
	neg.s32 	%r114, %r120;
	add.s32 	%r66, %r3, %r56;
	add.s32 	%r113, %r66, %r2;
	shl.b32 	%r10, %r56, 3;
	shl.b32 	%r67, %r56, 1;
	add.s32 	%r112, %r4, %r67;
	mad.lo.s32 	%r111, %r56, 3, %r4;
	shl.b32 	%r68, %r56, 2;
	add.s32 	%r110, %r4, %r68;
	mad.lo.s32 	%r109, %r56, 5, %r4;
	mad.lo.s32 	%r108, %r56, 6, %r4;
	mad.lo.s32 	%r107, %r56, 7, %r4;
	add.s32 	%r105, %r5, 3;
	mov.b32 	%r125, 0;
	mov.u32 	%r106, %r4;
$L__BB0_4:
	.pragma "nounroll";
	add.s32 	%r69, %r105, -3;
	mul.wide.u32 	%rd6, %r69, 4;
	add.s64 	%rd7, %rd2, %rd6;
	ld.global.f32 	%f4, [%rd7];
	mul.wide.u32 	%rd8, %r106, 4;
	add.s64 	%rd9, %rd1, %rd8;
	ld.global.f32 	%f5, [%rd9];
	cvt.rn.f32.s32 	%f6, %r125;
	fma.rn.f32 	%f7, %f4, %f5, %f6;
	cvt.rzi.s32.f32 	%r70, %f7;
	add.s32 	%r71, %r105, -2;
	mul.wide.u32 	%rd10, %r71, 4;
	add.s64 	%rd11, %rd2, %rd10;
	ld.global.f32 	%f8, [%rd11];
	mul.wide.u32 	%rd12, %r113, 4;
	add.s64 	%rd13, %rd1, %rd12;
	ld.global.f32 	%f9, [%rd13];
	cvt.rn.f32.s32 	%f10, %r70;
	fma.rn.f32 	%f11, %f8, %f9, %f10;
	cvt.rzi.s32.f32 	%r72, %f11;
	add.s32 	%r73, %r105, -1;
	mul.wide.u32 	%rd14, %r73, 4;
	add.s64 	%rd15, %rd2, %rd14;
	ld.global.f32 	%f12, [%rd15];
	mul.wide.u32 	%rd16, %r112, 4;
	add.s64 	%rd17, %rd1, %rd16;
	ld.global.f32 	%f13, [%rd17];
	cvt.rn.f32.s32 	%f14, %r72;
	fma.rn.f32 	%f15, %f12, %f13, %f14;
	cvt.rzi.s32.f32 	%r74, %f15;
	add.s32 	%r75, %r105, 4;
	mul.wide.u32 	%rd18, %r105, 4;
	add.s64 	%rd19, %rd2, %rd18;
	ld.global.f32 	%f16, [%rd19];
	mul.wide.u32 	%rd20, %r111, 4;
	add.s64 	%rd21, %rd1, %rd20;
	ld.global.f32 	%f17, [%rd21];
	cvt.rn.f32.s32 	%f18, %r74;
	fma.rn.f32 	%f19, %f16, %f17, %f18;
	cvt.rzi.s32.f32 	%r76, %f19;
	add.s32 	%r77, %r105, 1;
	mul.wide.u32 	%rd22, %r77, 4;
	add.s64 	%rd23, %rd2, %rd22;
	ld.global.f32 	%f20, [%rd23];
	mul.wide.u32 	%rd24, %r110, 4;
	add.s64 	%rd25, %rd1, %rd24;
	ld.global.f32 	%f21, [%rd25];
	cvt.rn.f32.s32 	%f22, %r76;
	fma.rn.f32 	%f23, %f20, %f21, %f22;
	cvt.rzi.s32.f32 	%r78, %f23;
	add.s32 	%r79, %r105, 2;
	mul.wide.u32 	%rd26, %r79, 4;
	add.s64 	%rd27, %rd2, %rd26;
	ld.global.f32 	%f24, [%rd27];
	mul.wide.u32 	%rd28, %r109, 4;
	add.s64 	%rd29, %rd1, %rd28;
	ld.global.f32 	%f25, [%rd29];
	cvt.rn.f32.s32 	%f26, %r78;
	fma.rn.f32 	%f27, %f24, %f25, %f26;
	cvt.rzi.s32.f32 	%r80, %f27;
	add.s32 	%r81, %r105, 3;
	mul.wide.u32 	%rd30, %r81, 4;
	add.s64 	%rd31, %rd2, %rd30;
	ld.global.f32 	%f28, [%rd31];
	mul.wide.u32 	%rd32, %r108, 4;
	add.s64 	%rd33, %rd1, %rd32;
	ld.global.f32 	%f29, [%rd33];
	cvt.rn.f32.s32 	%f30, %r80;
	fma.rn.f32 	%f31, %f28, %f29, %f30;
	cvt.rzi.s32.f32 	%r82, %f31;
	mul.wide.u32 	%rd34, %r75, 4;
	add.s64 	%rd35, %rd2, %rd34;
	ld.global.f32 	%f32, [%rd35];
	mul.wide.u32 	%rd36, %r107, 4;
	add.s64 	%rd37, %rd1, %rd36;
	ld.global.f32 	%f33, [%rd37];
	cvt.rn.f32.s32 	%f34, %r82;
	fma.rn.f32 	%f35, %f32, %f33, %f34;
	cvt.rzi.s32.f32 	%r125, %f35;
	add.s32 	%r114, %r114, 8;
	add.s32 	%r113, %r113, %r10;
	add.s32 	%r112, %r112, %r10;
	add.s32 	%r111, %r111, %r10;
	add.s32 	%r110, %r110, %r10;
	add.s32 	%r109, %r109, %r10;
	add.s32 	%r108, %r108, %r10;
	add.s32 	%r107, %r107, %r10;
	add.s32 	%r106, %r106, %r10;
	add.s32 	%r105, %r105, 8;
	setp.ne.s32 	%p4, %r114, 0;
	@%p4 bra 	$L__BB0_4;
$L__BB0_5:
	setp.eq.s32 	%p5, %r6, 0;
	@%p5 bra 	$L__BB0_13;
	and.b32  	%r43, %r56, 3;
	setp.lt.u32 	%p6, %r6, 4;
	@%p6 bra 	$L__BB0_8;
	add.s32 	%r84, %r120, %r5;
	mul.wide.u32 	%rd38, %r84, 4;
	add.s64 	%rd39, %rd2, %rd38;
	ld.global.f32 	%f36, [%rd39];
	mad.lo.s32 	%r85, %r120, %r56, %r4;
	mul.wide.u32 	%rd40, %r85, 4;
	add.s64 	%rd41, %rd1, %rd40;
	ld.global.f32 	%f37, [%rd41];
	cvt.rn.f32.s32 	%f38, %r125;
	fma.rn.f32 	%f39, %f36, %f37, %f38;
	cvt.rzi.s32.f32 	%r86, %f39;
	add.s32 	%r87, %r84, 1;
	mul.wide.u32 	%rd42, %r87, 4;
	add.s64 	%rd43, %rd2, %rd42;
	ld.global.f32 	%f40, [%rd43];
	add.s32 	%r88, %r85, %r56;
	mul.wide.u32 	%rd44, %r88, 4;
	add.s64 	%rd45, %rd1, %rd44;
	ld.global.f32 	%f41, [%rd45];
	cvt.rn.f32.s32 	%f42, %r86;
	fma.rn.f32 	%f43, %f40, %f41, %f42;
	cvt.rzi.s32.f32 	%r89, %f43;
	add.s32 	%r90, %r84, 2;
	mul.wide.u32 	%rd46, %r90, 4;
	add.s64 	%rd47, %rd2, %rd46;
	ld.global.f32 	%f44, [%rd47];
	add.s32 	%r91, %r88, %r56;
	mul.wide.u32 	%rd48, %r91, 4;
	add.s64 	%rd49, %rd1, %rd48;
	ld.global.f32 	%f45, [%rd49];
	cvt.rn.f32.s32 	%f46, %r89;
	fma.rn.f32 	%f47, %f44, %f45, %f46;
	cvt.rzi.s32.f32 	%r92, %f47;
	add.s32 	%r93, %r84, 3;
	mul.wide.u32 	%rd50, %r93, 4;
	add.s64 	%rd51, %rd2, %rd50;
	ld.global.f32 	%f48, [%rd51];
	add.s32 	%r94, %r91, %r56;
	mul.wide.u32 	%rd52, %r94, 4;
	add.s64 	%rd53, %rd1, %rd52;
	ld.global.f32 	%f49, [%rd53];
	cvt.rn.f32.s32 	%f50, %r92;
	fma.rn.f32 	%f51, %f48, %f49, %f50;
	cvt.rzi.s32.f32 	%r125, %f51;
	add.s32 	%r120, %r120, 4;
$L__BB0_8:
	setp.eq.s32 	%p7, %r43, 0;
	@%p7 bra 	$L__BB0_13;
	setp.eq.s32 	%p8, %r43, 1;
	@%p8 bra 	$L__BB0_11;
	add.s32 	%r96, %r120, %r5;
	mul.wide.u32 	%rd54, %r96, 4;
	add.s64 	%rd55, %rd2, %rd54;
	ld.global.f32 	%f52, [%rd55];
	mad.lo.s32 	%r97, %r120, %r56, %r4;
	mul.wide.u32 	%rd56, %r97, 4;
	add.s64 	%rd57, %rd1, %rd56;
	ld.global.f32 	%f53, [%rd57];
	cvt.rn.f32.s32 	%f54, %r125;
	fma.rn.f32 	%f55, %f52, %f53, %f54;
	cvt.rzi.s32.f32 	%r98, %f55;
	add.s32 	%r99, %r96, 1;
	mul.wide.u32 	%rd58, %r99, 4;
	add.s64 	%rd59, %rd2, %rd58;
	ld.global.f32 	%f56, [%rd59];
	add.s32 	%r100, %r97, %r56;
	mul.wide.u32 	%rd60, %r100, 4;
	add.s64 	%rd61, %rd1, %rd60;
	ld.global.f32 	%f57, [%rd61];
	cvt.rn.f32.s32 	%f58, %r98;
	fma.rn.f32 	%f59, %f56, %f57, %f58;
	cvt.rzi.s32.f32 	%r125, %f59;
	add.s32 	%r120, %r120, 2;
$L__BB0_11:
	and.b32  	%r101, %r56, 1;
	setp.eq.b32 	%p9, %r101, 1;
	not.pred 	%p10, %p9;
	@%p10 bra 	$L__BB0_13;
	add.s32 	%r102, %r120, %r5;
	mul.wide.u32 	%rd62, %r102, 4;
	add.s64 	%rd63, %rd2, %rd62;
	ld.global.f32 	%f60, [%rd63];
	mad.lo.s32 	%r103, %r120, %r56, %r4;
	mul.wide.u32 	%rd64, %r103, 4;
	add.s64 	%rd65, %rd1, %rd64;
	ld.global.f32 	%f61, [%rd65];
	cvt.rn.f32.s32 	%f62, %r125;
	fma.rn.f32 	%f63, %f60, %f61, %f62;
	cvt.rzi.s32.f32 	%r125, %f63;
$L__BB0_13:
	cvt.rn.f32.s32 	%f64, %r125;
$L__BB0_14:
	mad.lo.s32 	%r104, %r56, %r1, %r4;
	cvta.to.global.u64 	%rd66, %rd3;
	mul.wide.u32 	%rd67, %r104, 4;
	add.s64 	%rd68, %rd66, %rd67;
	st.global.f32 	[%rd68], %f64;
$L__BB0_15:
	ret;

}


// ===== COMPILED SASS (sm_100) =====

	.target	sm_100

	.elftype	@"ET_EXEC"


//--------------------- .note.nv.tkinfo           --------------------------
	.section	.note.nv.tkinfo,"",@"SHT_NOTE"
	.sectionflags	@"SHF_NOTE_NV_TKINFO"
	.tkinfo
        /*0018*/ 	.word	0x00000002
        /*0030*/ 	.string	""
        /*0030*/ 	.string	"ptxas"
        /*0030*/ 	.string	"Cuda compilation tools, release 13.0, V13.0.88"
        /*0030*/ 	.string	"Build cuda_13.0.r13.0/compiler.36424714_0"
        /*0030*/ 	.string	"-arch sm_100 -m 64 "



//--------------------- .note.nv.cuinfo           --------------------------
	.section	.note.nv.cuinfo,"",@"SHT_NOTE"
	.sectionflags	@"SHF_NOTE_NV_CUINFO"
        /*0018*/ 	.short	0x0002
        /*001a*/ 	.short	0x0064
        /*001c*/ 	.short	0x0082
	.zero		2


//--------------------- .nv.info                  --------------------------
	.section	.nv.info,"",@"SHT_CUDA_INFO"
	.align	4


	//----- nvinfo : EIATTR_REGCOUNT
	.align		4
        /*0000*/ 	.byte	0x04, 0x2f
        /*0002*/ 	.short	(.L_1 - .L_0)
	.align		4
.L_0:
        /*0004*/ 	.word	index@(_Z9matrixMulPfS_S_ii)
        /*0008*/ 	.word	0x00000020


	//----- nvinfo : EIATTR_FRAME_SIZE
	.align		4
.L_1:
        /*000c*/ 	.byte	0x04, 0x11
        /*000e*/ 	.short	(.L_3 - .L_2)
	.align		4
.L_2:
        /*0010*/ 	.word	index@(_Z9matrixMulPfS_S_ii)
        /*0014*/ 	.word	0x00000000


	//----- nvinfo : EIATTR_MIN_STACK_SIZE
	.align		4
.L_3:
        /*0018*/ 	.byte	0x04, 0x12
        /*001a*/ 	.short	(.L_5 - .L_4)
	.align		4
.L_4:
        /*001c*/ 	.word	index@(_Z9matrixMulPfS_S_ii)
        /*0020*/ 	.word	0x00000000
.L_5:


//--------------------- .nv.compat                --------------------------
	.section	.nv.compat,"",@"SHT_CUDA_COMPAT_INFO"
	.align	4
        /*0000*/ 	.byte	0x02, 0x09, 0x00, 0x00, 0x02, 0x02, 0x01, 0x00, 0x02, 0x05, 0x05, 0x00, 0x03, 0x07, 0x01, 0x01
        /*0010*/ 	.byte	0x02, 0x03, 0x00, 0x00, 0x02, 0x06, 0x01, 0x00, 0x04, 0x0b, 0x08, 0x00, 0x09, 0x00, 0x00, 0x00
        /*0020*/ 	.byte	0x00, 0x00, 0x00, 0x00


//--------------------- .nv.info._Z9matrixMulPfS_S_ii --------------------------
	.section	.nv.info._Z9matrixMulPfS_S_ii,"",@"SHT_CUDA_INFO"
	.sectionflags	@""
	.align	4


	//----- nvinfo : EIATTR_CUDA_API_VERSION
	.align		4
        /*0000*/ 	.byte	0x04, 0x37
        /*0002*/ 	.short	(.L_7 - .L_6)
.L_6:
        /*0004*/ 	.word	0x00000082


	//----- nvinfo : EIATTR_KPARAM_INFO
	.align		4
.L_7:
        /*0008*/ 	.byte	0x04, 0x17
        /*000a*/ 	.short	(.L_9 - .L_8)
.L_8:
        /*000c*/ 	.word	0x00000000
        /*0010*/ 	.short	0x0004
        /*0012*/ 	.short	0x001c
        /*0014*/ 	.byte	0x00, 0xf0, 0x11, 0x00


	//----- nvinfo : EIATTR_KPARAM_INFO
	.align		4
.L_9:
        /*0018*/ 	.byte	0x04, 0x17
        /*001a*/ 	.short	(.L_11 - .L_10)
.L_10:
        /*001c*/ 	.word	0x00000000
        /*0020*/ 	.short	0x0003
        /*0022*/ 	.short	0x0018
        /*0024*/ 	.byte	0x00, 0xf0, 0x11, 0x00


	//----- nvinfo : EIATTR_KPARAM_INFO
	.align		4
.L_11:
        /*0028*/ 	.byte	0x04, 0x17
        /*002a*/ 	.short	(.L_13 - .L_12)
.L_12:
        /*002c*/ 	.word	0x00000000
        /*0030*/ 	.short	0x0002
        /*0032*/ 	.short	0x0010
        /*0034*/ 	.byte	0x00, 0xf5, 0x21, 0x00


	//----- nvinfo : EIATTR_KPARAM_INFO
	.align		4
.L_13:
        /*0038*/ 	.byte	0x04, 0x17
        /*003a*/ 	.short	(.L_15 - .L_14)
.L_14:
        /*003c*/ 	.word	0x00000000
        /*0040*/ 	.short	0x0001
        /*0042*/ 	.short	0x0008
        /*0044*/ 	.byte	0x00, 0xf5, 0x21, 0x00


	//----- nvinfo : EIATTR_KPARAM_INFO
	.align		4
.L_15:
        /*0048*/ 	.byte	0x04, 0x17
        /*004a*/ 	.short	(.L_17 - .L_16)
.L_16:
        /*004c*/ 	.word	0x00000000
        /*0050*/ 	.short	0x0000
        /*0052*/ 	.short	0x0000
        /*0054*/ 	.byte	0x00, 0xf5, 0x21, 0x00


	//----- nvinfo : EIATTR_SPARSE_MMA_MASK
	.align		4
.L_17:
        /*0058*/ 	.byte	0x03, 0x50
        /*005a*/ 	.short	0x0000


	//----- nvinfo : EIATTR_MAXREG_COUNT
	.align		4
        /*005c*/ 	.byte	0x03, 0x1b
        /*005e*/ 	.short	0x00ff


	//----- nvinfo : EIATTR_MERCURY_ISA_VERSION
	.align		4
        /*0060*/ 	.byte	0x03, 0x5f
        /*0062*/ 	.short	0x0101


	//----- nvinfo : EIATTR_VRC_CTA_INIT_COUNT
	.align		4
        /*0064*/ 	.byte	0x02, 0x4a
	.zero		1
	.zero		1


	//----- nvinfo : EIATTR_EXIT_INSTR_OFFSETS
	.align		4
        /*0068*/ 	.byte	0x04, 0x1c
        /*006a*/ 	.short	(.L_19 - .L_18)


	//   ....[0]....
.L_18:
        /*006c*/ 	.word	0x000000d0


	//   ....[1]....
        /*0070*/ 	.word	0x00000c60


	//----- nvinfo : EIATTR_CBANK_PARAM_SIZE
	.align		4
.L_19:
        /*0074*/ 	.byte	0x03, 0x19
        /*0076*/ 	.short	0x0020


	//----- nvinfo : EIATTR_PARAM_CBANK
	.align		4
        /*0078*/ 	.byte	0x04, 0x0a
        /*007a*/ 	.short	(.L_21 - .L_20)
	.align		4
.L_20:
        /*007c*/ 	.word	index@(.nv.constant0._Z9matrixMulPfS_S_ii)
        /*0080*/ 	.short	0x0380
        /*0082*/ 	.short	0x0020


	//----- nvinfo : EIATTR_SW_WAR
	.align		4
.L_21:
        /*0084*/ 	.byte	0x04, 0x36
        /*0086*/ 	.short	(.L_23 - .L_22)
.L_22:
        /*0088*/ 	.word	0x00000008
.L_23:


//--------------------- .nv.callgraph             --------------------------
	.section	.nv.callgraph,"",@"SHT_CUDA_CALLGRAPH"
	.align	4
	.sectionentsize	8
	.align		4
        /*0000*/ 	.word	0x00000000
	.align		4
        /*0004*/ 	.word	0xffffffff
	.align		4
        /*0008*/ 	.word	0x00000000
	.align		4
        /*000c*/ 	.word	0xfffffffe
	.align		4
        /*0010*/ 	.word	0x00000000
	.align		4
        /*0014*/ 	.word	0xfffffffd
	.align		4
        /*0018*/ 	.word	0x00000000
	.align		4
        /*001c*/ 	.word	0xfffffffc


//--------------------- .text._Z9matrixMulPfS_S_ii --------------------------
	.section	.text._Z9matrixMulPfS_S_ii,"ax",@progbits
	.align	128
        .global         _Z9matrixMulPfS_S_ii
        .type           _Z9matrixMulPfS_S_ii,@function
        .size           _Z9matrixMulPfS_S_ii,(.L_x_6 - _Z9matrixMulPfS_S_ii)
        .other          _Z9matrixMulPfS_S_ii,@"STO_CUDA_ENTRY STV_DEFAULT"
_Z9matrixMulPfS_S_ii:
.text._Z9matrixMulPfS_S_ii:
[----:B------:R-:W-:Y:S01]  /*0000*/  LDC R1, c[0x0][0x37c] ;  /* 0x0000df00ff017b82 */ /* 0x000fe20000000800 */
[----:B------:R-:W0:Y:S07]  /*0010*/  S2R R2, SR_TID.Y ;  /* 0x0000000000027919 */ /* 0x000e2e0000002200 */
[----:B------:R-:W1:Y:S01]  /*0020*/  S2UR UR4, SR_CTAID.X ;  /* 0x00000000000479c3 */ /* 0x000e620000002500 */
[----:B------:R-:W2:Y:S07]  /*0030*/  S2R R11, SR_TID.X ;  /* 0x00000000000b7919 */ /* 0x000eae0000002100 */
[----:B------:R-:W0:Y:S08]  /*0040*/  S2UR UR6, SR_CTAID.Y ;  /* 0x00000000000679c3 */ /* 0x000e300000002600 */
[----:B------:R-:W0:Y:S01]  /*0050*/  LDC R3, c[0x0][0x364] ;  /* 0x0000d900ff037b82 */ /* 0x000e220000000800 */
[----:B------:R-:W1:Y:S07]  /*0060*/  LDCU UR5, c[0x0][0x360] ;  /* 0x00006c00ff0577ac */ /* 0x000e6e0008000800 */
[----:B------:R-:W3:Y:S01]  /*0070*/  LDC R0, c[0x0][0x398] ;  /* 0x0000e600ff007b82 */ /* 0x000ee20000000800 */
[----:B-1----:R-:W-:Y:S01]  /*0080*/  UIMAD UR4, UR4, UR5, URZ ;  /* 0x00000005040472a4 */ /* 0x002fe2000f8e02ff */
[----:B0-----:R-:W-:-:S05]  /*0090*/  IMAD R3, R3, UR6, R2 ;  /* 0x0000000603037c24 */ /* 0x001fca000f8e0202 */
[----:B--2---:R-:W-:-:S04]  /*00a0*/  IADD3 R5, PT, PT, R11, UR4, RZ ;  /* 0x000000040b057c10 */ /* 0x004fc8000fffe0ff */
[----:B------:R-:W-:-:S04]  /*00b0*/  VIMNMX.U32 R7, PT, PT, R3, R5, !PT ;  /* 0x0000000503077248 */ /* 0x000fc80007fe0000 */
[----:B---3--:R-:W-:-:S13]  /*00c0*/  ISETP.GE.U32.AND P0, PT, R7, R0, PT ;  /* 0x000000000700720c */ /* 0x008fda0003f06070 */
[----:B------:R-:W-:Y:S05]  /*00d0*/  @P0 EXIT ;  /* 0x000000000000094d */ /* 0x000fea0003800000 */
[----:B------:R-:W-:Y:S01]  /*00e0*/  ISETP.GE.AND P0, PT, R0, 0x1, PT ;  /* 0x000000010000780c */ /* 0x000fe20003f06270 */
[----:B------:R-:W0:Y:S01]  /*00f0*/  LDCU.64 UR6, c[0x0][0x358] ;  /* 0x00006b00ff0677ac */ /* 0x000e220008000a00 */
[----:B------:R-:W-:-:S11]  /*0100*/  HFMA2 R9, -RZ, RZ, 0, 0 ;  /* 0x00000000ff097431 */ /* 0x000fd600000001ff */
[----:B------:R-:W-:Y:S05]  /*0110*/  @!P0 BRA `(.L_x_0) ;  /* 0x0000000800c08947 */ /* 0x000fea0003800000 */
[C---:B------:R-:W-:Y:S02]  /*0120*/  ISETP.GE.U32.AND P1, PT, R0.reuse, 0x8, PT ;  /* 0x000000080000780c */ /* 0x040fe40003f26070 */
[----:B------:R-:W-:Y:S02]  /*0130*/  LOP3.LUT R2, R0, 0x7, RZ, 0xc0, !PT ;  /* 0x0000000700027812 */ /* 0x000fe400078ec0ff */
[----:B------:R-:W-:Y:S02]  /*0140*/  MOV R4, RZ ;  /* 0x000000ff00047202 */ /* 0x000fe40000000f00 */
[----:B------:R-:W-:Y:S02]  /*0150*/  ISETP.NE.AND P0, PT, R2, RZ, PT ;  /* 0x000000ff0200720c */ /* 0x000fe40003f05270 */
[----:B------:R-:W-:-:S05]  /*0160*/  MOV R26, RZ ;  /* 0x000000ff001a7202 */ /* 0x000fca0000000f00 */
[----:B------:R-:W-:Y:S06]  /*0170*/  @!P1 BRA `(.L_x_1) ;  /* 0x0000000400649947 */ /* 0x000fec0003800000 */
[----:B------:R-:W1:Y:S01]  /*0180*/  LDC.64 R14, c[0x0][0x380] ;  /* 0x0000e000ff0e7b82 */ /* 0x000e620000000a00 */
[C---:B------:R-:W-:Y:S01]  /*0190*/  LOP3.LUT R4, R0.reuse, 0x7ffffff8, RZ, 0xc0, !PT ;  /* 0x7ffffff800047812 */ /* 0x040fe200078ec0ff */
[C---:B------:R-:W-:Y:S01]  /*01a0*/  IMAD R7, R0.reuse, 0x3, R5 ;  /* 0x0000000300077824 */ /* 0x040fe200078e0205 */
[C---:B------:R-:W-:Y:S01]  /*01b0*/  IADD3 R10, PT, PT, R0.reuse, UR4, R11 ;  /* 0x00000004000a7c10 */ /* 0x040fe2000fffe00b */
[C-C-:B------:R-:W-:Y:S01]  /*01c0*/  IMAD R13, R0.reuse, 0x5, R5.reuse ;  /* 0x00000005000d7824 */ /* 0x140fe200078e0205 */
[CC--:B------:R-:W-:Y:S01]  /*01d0*/  LEA R9, R0.reuse, R5.reuse, 0x1 ;  /* 0x0000000500097211 */ /* 0x0c0fe200078e08ff */
[C-C-:B------:R-:W-:Y:S01]  /*01e0*/  IMAD R27, R0.reuse, 0x6, R5.reuse ;  /* 0x00000006001b7824 */ /* 0x140fe200078e0205 */
[CC--:B------:R-:W-:Y:S01]  /*01f0*/  LEA R11, R0.reuse, R5.reuse, 0x2 ;  /* 0x00000005000b7211 */ /* 0x0c0fe200078e10ff */
[----:B------:R-:W2:Y:S01]  /*0200*/  LDC.64 R16, c[0x0][0x388] ;  /* 0x0000e200ff107b82 */ /* 0x000ea20000000a00 */
[----:B------:R-:W-:Y:S01]  /*0210*/  IMAD R29, R0, 0x7, R5 ;  /* 0x00000007001d7824 */ /* 0x000fe200078e0205 */
[----:B------:R-:W-:Y:S01]  /*0220*/  MOV R26, RZ ;  /* 0x000000ff001a7202 */ /* 0x000fe20000000f00 */
[----:B------:R-:W-:Y:S01]  /*0230*/  IMAD R12, R3, R0, 0x3 ;  /* 0x00000003030c7424 */ /* 0x000fe200078e0200 */
[----:B------:R-:W-:Y:S01]  /*0240*/  MOV R8, R5 ;  /* 0x0000000500087202 */ /* 0x000fe20000000f00 */
[----:B------:R-:W-:-:S07]  /*0250*/  IMAD.MOV R6, RZ, RZ, -R4 ;  /* 0x000000ffff067224 */ /* 0x000fce00078e0a04 */
.L_x_2:
[----:B------:R-:W-:Y:S01]  /*0260*/  IADD3 R19, PT, PT, R12, -0x3, RZ ;  /* 0xfffffffd0c137810 */ /* 0x000fe20007ffe0ff */
[----:B--23--:R-:W-:-:S04]  /*0270*/  IMAD.WIDE.U32 R20, R8, 0x4, R16 ;  /* 0x0000000408147825 */ /* 0x00cfc800078e0010 */
[----:B-1----:R-:W-:Y:S02]  /*0280*/  IMAD.WIDE.U32 R18, R19, 0x4, R14 ;  /* 0x0000000413127825 */ /* 0x002fe400078e000e */
[----:B0-----:R-:W2:Y:S04]  /*0290*/  LDG.E R20, desc[UR6][R20.64] ;  /* 0x0000000614147981 */ /* 0x001ea8000c1e1900 */
[----:B------:R-:W2:Y:S01]  /*02a0*/  LDG.E R19, desc[UR6][R18.64] ;  /* 0x0000000612137981 */ /* 0x000ea2000c1e1900 */
[----:B------:R-:W-:Y:S01]  /*02b0*/  IADD3 R25, PT, PT, R12, -0x2, RZ ;  /* 0xfffffffe0c197810 */ /* 0x000fe20007ffe0ff */
[----:B------:R-:W-:-:S04]  /*02c0*/  IMAD.WIDE.U32 R22, R10, 0x4, R16 ;  /* 0x000000040a167825 */ /* 0x000fc800078e0010 */
[----:B------:R-:W-:Y:S02]  /*02d0*/  IMAD.WIDE.U32 R24, R25, 0x4, R14 ;  /* 0x0000000419187825 */ /* 0x000fe400078e000e */
[----:B------:R-:W3:Y:S04]  /*02e0*/  LDG.E R22, desc[UR6][R22.64] ;  /* 0x0000000616167981 */ /* 0x000ee8000c1e1900 */
[----:B------:R-:W3:Y:S01]  /*02f0*/  LDG.E R25, desc[UR6][R24.64] ;  /* 0x0000000618197981 */ /* 0x000ee2000c1e1900 */
[----:B----4-:R-:W-:Y:S02]  /*0300*/  I2FP.F32.S32 R26, R26 ;  /* 0x0000001a001a7245 */ /* 0x010fe40000201400 */
[----:B------:R-:W-:-:S03]  /*0310*/  IADD3 R28, PT, PT, R12, -0x1, RZ ;  /* 0xffffffff0c1c7810 */ /* 0x000fc60007ffe0ff */
[----:B--2---:R-:W-:Y:S01]  /*0320*/  FFMA R26, R19, R20, R26 ;  /* 0x00000014131a7223 */ /* 0x004fe2000000001a */
[----:B------:R-:W-:-:S04]  /*0330*/  IMAD.WIDE.U32 R18, R9, 0x4, R16 ;  /* 0x0000000409127825 */ /* 0x000fc800078e0010 */
[----:B------:R-:W-:Y:S01]  /*0340*/  IMAD.WIDE.U32 R20, R28, 0x4, R14 ;  /* 0x000000041c147825 */ /* 0x000fe200078e000e */
[----:B------:R-:W0:Y:S01]  /*0350*/  F2I.TRUNC.NTZ R26, R26 ;  /* 0x0000001a001a7305 */ /* 0x000e22000020f100 */
[----:B------:R-:W2:Y:S04]  /*0360*/  LDG.E R18, desc[UR6][R18.64] ;  /* 0x0000000612127981 */ /* 0x000ea8000c1e1900 */
[----:B------:R-:W2:Y:S01]  /*0370*/  LDG.E R21, desc[UR6][R20.64] ;  /* 0x0000000614157981 */ /* 0x000ea2000c1e1900 */
[----:B0-----:R-:W-:-:S05]  /*0380*/  I2FP.F32.S32 R28, R26 ;  /* 0x0000001a001c7245 */ /* 0x001fca0000201400 */
[----:B---3--:R-:W-:Y:S01]  /*0390*/  FFMA R28, R25, R22, R28 ;  /* 0x00000016191c7223 */ /* 0x008fe2000000001c */
[----:B------:R-:W-:-:S04]  /*03a0*/  IMAD.WIDE.U32 R24, R12, 0x4, R14 ;  /* 0x000000040c187825 */ /* 0x000fc800078e000e */
[----:B------:R-:W-:Y:S02]  /*03b0*/  IMAD.WIDE.U32 R22, R7, 0x4, R16 ;  /* 0x0000000407167825 */ /* 0x000fe400078e0010 */
[----:B------:R0:W3:Y:S04]  /*03c0*/  LDG.E R24, desc[UR6][R24.64] ;  /* 0x0000000618187981 */ /* 0x0000e8000c1e1900 */
[----:B------:R-:W3:Y:S01]  /*03d0*/  LDG.E R23, desc[UR6][R22.64] ;  /* 0x0000000616177981 */ /* 0x000ee2000c1e1900 */
[----:B------:R-:W1:Y:S01]  /*03e0*/  F2I.TRUNC.NTZ R28, R28 ;  /* 0x0000001c001c7305 */ /* 0x000e62000020f100 */
[----:B0-----:R-:W-:Y:S02]  /*03f0*/  IADD3 R25, PT, PT, R12, 0x1, RZ ;  /* 0x000000010c197810 */ /* 0x001fe40007ffe0ff */
[----:B-1----:R-:W-:-:S05]  /*0400*/  I2FP.F32.S32 R28, R28 ;  /* 0x0000001c001c7245 */ /* 0x002fca0000201400 */
[----:B--2---:R-:W-:Y:S01]  /*0410*/  FFMA R26, R21, R18, R28 ;  /* 0x00000012151a7223 */ /* 0x004fe2000000001c */
[----:B------:R-:W-:-:S04]  /*0420*/  IMAD.WIDE.U32 R18, R11, 0x4, R16 ;  /* 0x000000040b127825 */ /* 0x000fc800078e0010 */
[----:B------:R-:W-:Y:S01]  /*0430*/  IMAD.WIDE.U32 R20, R25, 0x4, R14 ;  /* 0x0000000419147825 */ /* 0x000fe200078e000e */
[----:B------:R-:W0:Y:S01]  /*0440*/  F2I.TRUNC.NTZ R26, R26 ;  /* 0x0000001a001a7305 */ /* 0x000e22000020f100 */
[----:B------:R1:W2:Y:S04]  /*0450*/  LDG.E R18, desc[UR6][R18.64] ;  /* 0x0000000612127981 */ /* 0x0002a8000c1e1900 */
[----:B------:R-:W2:Y:S01]  /*0460*/  LDG.E R21, desc[UR6][R20.64] ;  /* 0x0000000614157981 */ /* 0x000ea2000c1e1900 */
[----:B-1----:R-:W-:Y:S02]  /*0470*/  IADD3 R19, PT, PT, R12, 0x2, RZ ;  /* 0x000000020c137810 */ /* 0x002fe40007ffe0ff */
[----:B0-----:R-:W-:-:S05]  /*0480*/  I2FP.F32.S32 R25, R26 ;  /* 0x0000001a00197245 */ /* 0x001fca0000201400 */
[----:B---3--:R-:W-:Y:S01]  /*0490*/  FFMA R28, R24, R23, R25 ;  /* 0x00000017181c7223 */ /* 0x008fe20000000019 */
[----:B------:R-:W-:-:S04]  /*04a0*/  IMAD.WIDE.U32 R22, R13, 0x4, R16 ;  /* 0x000000040d167825 */ /* 0x000fc800078e0010 */
[----:B------:R-:W-:Y:S02]  /*04b0*/  IMAD.WIDE.U32 R24, R19, 0x4, R14 ;  /* 0x0000000413187825 */ /* 0x000fe400078e000e */
[----:B------:R0:W3:Y:S04]  /*04c0*/  LDG.E R22, desc[UR6][R22.64] ;  /* 0x0000000616167981 */ /* 0x0000e8000c1e1900 */
[----:B------:R1:W3:Y:S01]  /*04d0*/  LDG.E R25, desc[UR6][R24.64] ;  /* 0x0000000618197981 */ /* 0x0002e2000c1e1900 */
[----:B------:R-:W4:Y:S01]  /*04e0*/  F2I.TRUNC.NTZ R28, R28 ;  /* 0x0000001c001c7305 */ /* 0x000f22000020f100 */
[C---:B0-----:R-:W-:Y:S02]  /*04f0*/  IADD3 R23, PT, PT, R12.reuse, 0x3, RZ ;  /* 0x000000030c177810 */ /* 0x041fe40007ffe0ff */
[----:B----4-:R-:W-:Y:S01]  /*0500*/  I2FP.F32.S32 R26, R28 ;  /* 0x0000001c001a7245 */ /* 0x010fe20000201400 */
[----:B-1----:R-:W-:-:S04]  /*0510*/  VIADD R24, R12, 0x4 ;  /* 0x000000040c187836 */ /* 0x002fc80000000000 */
        /* <DEDUP_REMOVED lines=10> */
[----:B------:R-:W3:Y:S04]  /*05c0*/  LDG.E R22, desc[UR6][R22.64] ;  /* 0x0000000616167981 */ /* 0x000ee8000c1e1900 */
[----:B------:R-:W3:Y:S01]  /*05d0*/  LDG.E R25, desc[UR6][R24.64] ;  /* 0x0000000618197981 */ /* 0x000ee2000c1e1900 */
[----:B------:R-:W0:Y:S01]  /*05e0*/  F2I.TRUNC.NTZ R28, R28 ;  /* 0x0000001c001c7305 */ /* 0x000e22000020f100 */
[----:B------:R-:W-:Y:S01]  /*05f0*/  IADD3 R6, PT, PT, R6, 0x8, RZ ;  /* 0x0000000806067810 */ /* 0x000fe20007ffe0ff */
[C---:B------:R-:W-:Y:S01]  /*0600*/  IMAD R27, R0.reuse, 0x8, R27 ;  /* 0x00000008001b7824 */ /* 0x040fe200078e021b */
[----:B------:R-:W-:-:S02]  /*0610*/  LEA R10, R0, R10, 0x3 ;  /* 0x0000000a000a7211 */ /* 0x000fc400078e18ff */
[----:B------:R-:W-:Y:S02]  /*0620*/  ISETP.NE.AND P1, PT, R6, RZ, PT ;  /* 0x000000ff0600720c */ /* 0x000fe40003f25270 */
[C---:B------:R-:W-:Y:S02]  /*0630*/  LEA R9, R0.reuse, R9, 0x3 ;  /* 0x0000000900097211 */ /* 0x040fe400078e18ff */
[C---:B------:R-:W-:Y:S02]  /*0640*/  LEA R7, R0.reuse, R7, 0x3 ;  /* 0x0000000700077211 */ /* 0x040fe400078e18ff */
[C---:B------:R-:W-:Y:S02]  /*0650*/  LEA R11, R0.reuse, R11, 0x3 ;  /* 0x0000000b000b7211 */ /* 0x040fe400078e18ff */
[----:B------:R-:W-:Y:S02]  /*0660*/  LEA R13, R0, R13, 0x3 ;  /* 0x0000000d000d7211 */ /* 0x000fe400078e18ff */
[----:B0-----:R-:W-:-:S02]  /*0670*/  I2FP.F32.S32 R26, R28 ;  /* 0x0000001c001a7245 */ /* 0x001fc40000201400 */
[C---:B------:R-:W-:Y:S02]  /*0680*/  LEA R29, R0.reuse, R29, 0x3 ;  /* 0x0000001d001d7211 */ /* 0x040fe400078e18ff */
[----:B------:R-:W-:Y:S02]  /*0690*/  LEA R8, R0, R8, 0x3 ;  /* 0x0000000800087211 */ /* 0x000fe400078e18ff */
[----:B------:R-:W-:Y:S01]  /*06a0*/  IADD3 R12, PT, PT, R12, 0x8, RZ ;  /* 0x000000080c0c7810 */ /* 0x000fe20007ffe0ff */
[----:B--2---:R-:W-:-:S06]  /*06b0*/  FFMA R18, R21, R18, R26 ;  /* 0x0000001215127223 */ /* 0x004fcc000000001a */
[----:B------:R-:W0:Y:S02]  /*06c0*/  F2I.TRUNC.NTZ R18, R18 ;  /* 0x0000001200127305 */ /* 0x000e24000020f100 */
[----:B0-----:R-:W-:-:S05]  /*06d0*/  I2FP.F32.S32 R20, R18 ;  /* 0x0000001200147245 */ /* 0x001fca0000201400 */
[----:B---3--:R-:W-:-:S04]  /*06e0*/  FFMA R20, R25, R22, R20 ;  /* 0x0000001619147223 */ /* 0x008fc80000000014 */
[----:B------:R3:W4:Y:S01]  /*06f0*/  F2I.TRUNC.NTZ R26, R20 ;  /* 0x00000014001a7305 */ /* 0x000722000020f100 */
[----:B------:R-:W-:Y:S05]  /*0700*/  @P1 BRA `(.L_x_2) ;  /* 0xfffffff800d41947 */ /* 0x000fea000383ffff */
.L_x_1:
[----:B------:R-:W-:Y:S05]  /*0710*/  @!P0 BRA `(.L_x_3) ;  /* 0x00000004003c8947 */ /* 0x000fea0003800000 */
[----:B------:R-:W-:Y:S02]  /*0720*/  ISETP.GE.U32.AND P0, PT, R2, 0x4, PT ;  /* 0x000000040200780c */ /* 0x000fe40003f06070 */
[----:B------:R-:W-:-:S04]  /*0730*/  LOP3.LUT R16, R0, 0x3, RZ, 0xc0, !PT ;  /* 0x0000000300107812 */ /* 0x000fc800078ec0ff */
[----:B------:R-:W-:-:S07]  /*0740*/  ISETP.NE.AND P1, PT, R16, RZ, PT ;  /* 0x000000ff1000720c */ /* 0x000fce0003f25270 */
[----:B------:R-:W-:Y:S06]  /*0750*/  @!P0 BRA `(.L_x_4) ;  /* 0x00000000009c8947 */ /* 0x000fec0003800000 */
[----:B------:R-:W1:Y:S01]  /*0760*/  LDC.64 R8, c[0x0][0x380] ;  /* 0x0000e000ff087b82 */ /* 0x000e620000000a00 */
[-C--:B------:R-:W-:Y:S02]  /*0770*/  IMAD R15, R3, R0.reuse, R4 ;  /* 0x00000000030f7224 */ /* 0x080fe400078e0204 */
[----:B------:R-:W-:-:S05]  /*0780*/  IMAD R13, R4, R0, R5 ;  /* 0x00000000040d7224 */ /* 0x000fca00078e0205 */
[----:B------:R-:W3:Y:S01]  /*0790*/  LDC.64 R6, c[0x0][0x388] ;  /* 0x0000e200ff067b82 */ /* 0x000ee20000000a00 */
[----:B-1----:R-:W-:-:S05]  /*07a0*/  IMAD.WIDE.U32 R10, R15, 0x4, R8 ;  /* 0x000000040f0a7825 */ /* 0x002fca00078e0008 */
[----:B0-----:R0:W2:Y:S01]  /*07b0*/  LDG.E R2, desc[UR6][R10.64] ;  /* 0x000000060a027981 */ /* 0x0010a2000c1e1900 */
[----:B---3--:R-:W-:-:S05]  /*07c0*/  IMAD.WIDE.U32 R20, R13, 0x4, R6 ;  /* 0x000000040d147825 */ /* 0x008fca00078e0006 */
[----:B------:R-:W2:Y:S01]  /*07d0*/  LDG.E R17, desc[UR6][R20.64] ;  /* 0x0000000614117981 */ /* 0x000ea2000c1e1900 */
[----:B------:R-:W-:Y:S02]  /*07e0*/  IADD3 R13, PT, PT, R13, R0, RZ ;  /* 0x000000000d0d7210 */ /* 0x000fe40007ffe0ff */
[----:B------:R-:W-:-:S03]  /*07f0*/  IADD3 R23, PT, PT, R15, 0x1, RZ ;  /* 0x000000010f177810 */ /* 0x000fc60007ffe0ff */
[----:B------:R-:W-:-:S04]  /*0800*/  IMAD.WIDE.U32 R18, R13, 0x4, R6 ;  /* 0x000000040d127825 */ /* 0x000fc800078e0006 */
[----:B------:R-:W-:Y:S02]  /*0810*/  IMAD.WIDE.U32 R22, R23, 0x4, R8 ;  /* 0x0000000417167825 */ /* 0x000fe400078e0008 */
[----:B------:R-:W3:Y:S04]  /*0820*/  LDG.E R19, desc[UR6][R18.64] ;  /* 0x0000000612137981 */ /* 0x000ee8000c1e1900 */
[----:B------:R-:W3:Y:S01]  /*0830*/  LDG.E R14, desc[UR6][R22.64] ;  /* 0x00000006160e7981 */ /* 0x000ee2000c1e1900 */
[----:B------:R-:W-:Y:S01]  /*0840*/  IADD3 R25, PT, PT, R15, 0x2, RZ ;  /* 0x000000020f197810 */ /* 0x000fe20007ffe0ff */
[----:B------:R-:W-:-:S04]  /*0850*/  IMAD.IADD R27, R13, 0x1, R0 ;  /* 0x000000010d1b7824 */ /* 0x000fc800078e0200 */
[----:B------:R-:W-:-:S04]  /*0860*/  IMAD.WIDE.U32 R12, R25, 0x4, R8 ;  /* 0x00000004190c7825 */ /* 0x000fc800078e0008 */
[----:B0-----:R-:W-:Y:S02]  /*0870*/  IMAD.WIDE.U32 R10, R27, 0x4, R6 ;  /* 0x000000041b0a7825 */ /* 0x001fe400078e0006 */
[----:B------:R0:W5:Y:S04]  /*0880*/  LDG.E R12, desc[UR6][R12.64] ;  /* 0x000000060c0c7981 */ /* 0x000168000c1e1900 */
[----:B------:R-:W5:Y:S01]  /*0890*/  LDG.E R11, desc[UR6][R10.64] ;  /* 0x000000060a0b7981 */ /* 0x000f62000c1e1900 */
[----:B------:R-:W-:Y:S02]  /*08a0*/  IADD3 R15, PT, PT, R15, 0x3, RZ ;  /* 0x000000030f0f7810 */ /* 0x000fe40007ffe0ff */
[----:B------:R-:W-:-:S03]  /*08b0*/  IADD3 R27, PT, PT, R27, R0, RZ ;  /* 0x000000001b1b7210 */ /* 0x000fc60007ffe0ff */
[----:B------:R-:W-:-:S04]  /*08c0*/  IMAD.WIDE.U32 R8, R15, 0x4, R8 ;  /* 0x000000040f087825 */ /* 0x000fc800078e0008 */
[----:B------:R-:W-:Y:S02]  /*08d0*/  IMAD.WIDE.U32 R6, R27, 0x4, R6 ;  /* 0x000000041b067825 */ /* 0x000fe400078e0006 */
[----:B------:R1:W5:Y:S04]  /*08e0*/  LDG.E R8, desc[UR6][R8.64] ;  /* 0x0000000608087981 */ /* 0x000368000c1e1900 */
[----:B------:R-:W5:Y:S01]  /*08f0*/  LDG.E R7, desc[UR6][R6.64] ;  /* 0x0000000606077981 */ /* 0x000f62000c1e1900 */
[----:B----4-:R-:W-:Y:S02]  /*0900*/  I2FP.F32.S32 R15, R26 ;  /* 0x0000001a000f7245 */ /* 0x010fe40000201400 */
[----:B------:R-:W-:-:S03]  /*0910*/  IADD3 R4, PT, PT, R4, 0x4, RZ ;  /* 0x0000000404047810 */ /* 0x000fc60007ffe0ff */
[----:B--2---:R-:W-:-:S06]  /*0920*/  FFMA R2, R2, R17, R15 ;  /* 0x0000001102027223 */ /* 0x004fcc000000000f */
[----:B------:R-:W0:Y:S02]  /*0930*/  F2I.TRUNC.NTZ R2, R2 ;  /* 0x0000000200027305 */ /* 0x000e24000020f100 */
[----:B0-----:R-:W-:-:S05]  /*0940*/  I2FP.F32.S32 R13, R2 ;  /* 0x00000002000d7245 */ /* 0x001fca0000201400 */
[----:B---3--:R-:W-:-:S06]  /*0950*/  FFMA R13, R14, R19, R13 ;  /* 0x000000130e0d7223 */ /* 0x008fcc000000000d */
[----:B------:R-:W0:Y:S02]  /*0960*/  F2I.TRUNC.NTZ R13, R13 ;  /* 0x0000000d000d7305 */ /* 0x000e24000020f100 */
[----:B0-----:R-:W-:-:S05]  /*0970*/  I2FP.F32.S32 R15, R13 ;  /* 0x0000000d000f7245 */ /* 0x001fca0000201400 */
[----:B-----5:R-:W-:-:S06]  /*0980*/  FFMA R11, R12, R11, R15 ;  /* 0x0000000b0c0b7223 */ /* 0x020fcc000000000f */
[----:B------:R-:W1:Y:S02]  /*0990*/  F2I.TRUNC.NTZ R11, R11 ;  /* 0x0000000b000b7305 */ /* 0x000e64000020f100 */
[----:B-1----:R-:W-:-:S05]  /*09a0*/  I2FP.F32.S32 R9, R11 ;  /* 0x0000000b00097245 */ /* 0x002fca0000201400 */
[----:B------:R-:W-:-:S04]  /*09b0*/  FFMA R7, R8, R7, R9 ;  /* 0x0000000708077223 */ /* 0x000fc80000000009 */
[----:B------:R1:W2:Y:S03]  /*09c0*/  F2I.TRUNC.NTZ R26, R7 ;  /* 0x00000007001a7305 */ /* 0x0002a6000020f100 */
.L_x_4:
[----:B------:R-:W-:Y:S05]  /*09d0*/  @!P1 BRA `(.L_x_3) ;  /* 0x00000000008c9947 */ /* 0x000fea0003800000 */
[----:B-1----:R-:W1:Y:S01]  /*09e0*/  LDC.64 R6, c[0x0][0x388] ;  /* 0x0000e200ff067b82 */ /* 0x002e620000000a00 */
[----:B------:R-:W-:-:S07]  /*09f0*/  ISETP.NE.AND P0, PT, R16, 0x1, PT ;  /* 0x000000011000780c */ /* 0x000fce0003f05270 */
[----:B------:R-:W5:Y:S06]  /*0a00*/  LDC.64 R10, c[0x0][0x380] ;  /* 0x0000e000ff0a7b82 */ /* 0x000f6c0000000a00 */
[-C--:B------:R-:W-:Y:S02]  /*0a10*/  @P0 IMAD R17, R4, R0.reuse, R5 ;  /* 0x0000000004110224 */ /* 0x080fe400078e0205 */
[----:B------:R-:W-:Y:S02]  /*0a20*/  @P0 IMAD R15, R3, R0, R4 ;  /* 0x00000000030f0224 */ /* 0x000fe400078e0204 */
[----:B-1----:R-:W-:-:S06]  /*0a30*/  @P0 IMAD.WIDE.U32 R8, R17, 0x4, R6 ;  /* 0x0000000411080825 */ /* 0x002fcc00078e0006 */
[----:B0-----:R-:W3:Y:S01]  /*0a40*/  @P0 LDG.E R9, desc[UR6][R8.64] ;  /* 0x0000000608090981 */ /* 0x001ee2000c1e1900 */
[----:B-----5:R-:W-:-:S05]  /*0a50*/  @P0 IMAD.WIDE.U32 R12, R15, 0x4, R10 ;  /* 0x000000040f0c0825 */ /* 0x020fca00078e000a */
[----:B------:R0:W3:Y:S01]  /*0a60*/  @P0 LDG.E R2, desc[UR6][R12.64] ;  /* 0x000000060c020981 */ /* 0x0000e2000c1e1900 */
[----:B------:R-:W-:Y:S02]  /*0a70*/  @P0 IADD3 R15, PT, PT, R15, 0x1, RZ ;  /* 0x000000010f0f0810 */ /* 0x000fe40007ffe0ff */
[----:B------:R-:W-:-:S03]  /*0a80*/  @P0 IADD3 R17, PT, PT, R17, R0, RZ ;  /* 0x0000000011110210 */ /* 0x000fc60007ffe0ff */
[----:B------:R-:W-:Y:S02]  /*0a90*/  @P0 IMAD.WIDE.U32 R14, R15, 0x4, R10 ;  /* 0x000000040f0e0825 */ /* 0x000fe400078e000a */
[----:B------:R-:W1:Y:S02]  /*0aa0*/  LDC.64 R10, c[0x0][0x380] ;  /* 0x0000e000ff0a7b82 */ /* 0x000e640000000a00 */
[----:B------:R-:W-:Y:S01]  /*0ab0*/  @P0 IMAD.WIDE.U32 R16, R17, 0x4, R6 ;  /* 0x0000000411100825 */ /* 0x000fe200078e0006 */
[----:B------:R-:W-:Y:S01]  /*0ac0*/  LOP3.LUT R18, R0, 0x1, RZ, 0xc0, !PT ;  /* 0x0000000100127812 */ /* 0x000fe200078ec0ff */
[----:B------:R-:W5:Y:S04]  /*0ad0*/  @P0 LDG.E R14, desc[UR6][R14.64] ;  /* 0x000000060e0e0981 */ /* 0x000f68000c1e1900 */
[----:B------:R-:W4:Y:S01]  /*0ae0*/  LDC.64 R6, c[0x0][0x388] ;  /* 0x0000e200ff067b82 */ /* 0x000f220000000a00 */
[----:B------:R-:W5:Y:S01]  /*0af0*/  @P0 LDG.E R17, desc[UR6][R16.64] ;  /* 0x0000000610110981 */ /* 0x000f62000c1e1900 */
[----:B------:R-:W-:-:S02]  /*0b00*/  ISETP.NE.U32.AND P1, PT, R18, 0x1, PT ;  /* 0x000000011200780c */ /* 0x000fc40003f25070 */
[----:B------:R-:W-:-:S11]  /*0b10*/  @P0 IADD3 R4, PT, PT, R4, 0x2, RZ ;  /* 0x0000000204040810 */ /* 0x000fd60007ffe0ff */
[-C--:B0-----:R-:W-:Y:S02]  /*0b20*/  @!P1 IMAD R13, R3, R0.reuse, R4 ;  /* 0x00000000030d9224 */ /* 0x081fe400078e0204 */
[----:B------:R-:W-:Y:S02]  /*0b30*/  @!P1 IMAD R19, R4, R0, R5 ;  /* 0x0000000004139224 */ /* 0x000fe400078e0205 */
[----:B-1----:R-:W-:-:S04]  /*0b40*/  @!P1 IMAD.WIDE.U32 R10, R13, 0x4, R10 ;  /* 0x000000040d0a9825 */ /* 0x002fc800078e000a */
[----:B----4-:R-:W-:Y:S02]  /*0b50*/  @!P1 IMAD.WIDE.U32 R6, R19, 0x4, R6 ;  /* 0x0000000413069825 */ /* 0x010fe400078e0006 */
[----:B------:R-:W4:Y:S04]  /*0b60*/  @!P1 LDG.E R10, desc[UR6][R10.64] ;  /* 0x000000060a0a9981 */ /* 0x000f28000c1e1900 */
[----:B------:R-:W4:Y:S01]  /*0b70*/  @!P1 LDG.E R7, desc[UR6][R6.64] ;  /* 0x0000000606079981 */ /* 0x000f22000c1e1900 */
[----:B--2---:R-:W-:-:S05]  /*0b80*/  @P0 I2FP.F32.S32 R13, R26 ;  /* 0x0000001a000d0245 */ /* 0x004fca0000201400 */
[----:B---3--:R-:W-:-:S06]  /*0b90*/  @P0 FFMA R9, R2, R9, R13 ;  /* 0x0000000902090223 */ /* 0x008fcc000000000d */
[----:B------:R-:W0:Y:S02]  /*0ba0*/  @P0 F2I.TRUNC.NTZ R9, R9 ;  /* 0x0000000900090305 */ /* 0x000e24000020f100 */
[----:B0-----:R-:W-:-:S05]  /*0bb0*/  @P0 I2FP.F32.S32 R13, R9 ;  /* 0x00000009000d0245 */ /* 0x001fca0000201400 */
[----:B-----5:R-:W-:-:S04]  /*0bc0*/  @P0 FFMA R13, R14, R17, R13 ;  /* 0x000000110e0d0223 */ /* 0x020fc8000000000d */
[----:B------:R-:W0:Y:S02]  /*0bd0*/  @P0 F2I.TRUNC.NTZ R26, R13 ;  /* 0x0000000d001a0305 */ /* 0x000e24000020f100 */
[----:B0-----:R-:W-:-:S05]  /*0be0*/  @!P1 I2FP.F32.S32 R15, R26 ;  /* 0x0000001a000f9245 */ /* 0x001fca0000201400 */
[----:B----4-:R-:W-:-:S04]  /*0bf0*/  @!P1 FFMA R2, R10, R7, R15 ;  /* 0x000000070a029223 */ /* 0x010fc8000000000f */
[----:B------:R0:W1:Y:S03]  /*0c00*/  @!P1 F2I.TRUNC.NTZ R26, R2 ;  /* 0x00000002001a9305 */ /* 0x000066000020f100 */
.L_x_3:
[----:B-12-4-:R-:W-:-:S07]  /*0c10*/  I2FP.F32.S32 R9, R26 ;  /* 0x0000001a00097245 */ /* 0x016fce0000201400 */
.L_x_0:
[----:B------:R-:W0:Y:S01]  /*0c20*/  LDC.64 R6, c[0x0][0x390] ;  /* 0x0000e400ff067b82 */ /* 0x000e220000000a00 */
[----:B------:R-:W-:-:S04]  /*0c30*/  IMAD R3, R3, R0, R5 ;  /* 0x0000000003037224 */ /* 0x000fc800078e0205 */
[----:B0-----:R-:W-:-:S05]  /*0c40*/  IMAD.WIDE.U32 R2, R3, 0x4, R6 ;  /* 0x0000000403027825 */ /* 0x001fca00078e0006 */
[----:B------:R-:W-:Y:S01]  /*0c50*/  STG.E desc[UR6][R2.64], R9 ;  /* 0x0000000902007986 */ /* 0x000fe2000c101906 */
[----:B------:R-:W-:Y:S05]  /*0c60*/  EXIT ;  /* 0x000000000000794d */ /* 0x000fea0003800000 */
.L_x_5:
[----:B------:R-:W-:-:S00]  /*0c70*/  BRA `(.L_x_5) ;  /* 0xfffffffc00fc7947 */ /* 0x000fc0000383ffff */
[----:B------:R-:W-:-:S00]  /*0c80*/  NOP ;  /* 0x0000000000007918 */ /* 0x000fc00000000000 */
[----:B------:R-:W-:-:S00]  /*0c90*/  NOP ;  /* 0x0000000000007918 */ /* 0x000fc00000000000 */
[----:B------:R-:W-:-:S00]  /*0ca0*/  NOP ;  /* 0x0000000000007918 */ /* 0x000fc00000000000 */
[----:B------:R-:W-:-:S00]  /*0cb0*/  NOP ;  /* 0x0000000000007918 */ /* 0x000fc00000000000 */
[----:B------:R-:W-:-:S00]  /*0cc0*/  NOP ;  /* 0x0000000000007918 */ /* 0x000fc00000000000 */
[----:B------:R-:W-:-:S00]  /*0cd0*/  NOP ;  /* 0x0000000000007918 */ /* 0x000fc00000000000 */
[----:B------:R-:W-:-:S00]  /*0ce0*/  NOP ;  /* 0x0000000000007918 */ /* 0x000fc00000000000 */
[----:B------:R-:W-:-:S00]  /*0cf0*/  NOP ;  /* 0x0000000000007918 */ /* 0x000fc00000000000 */
.L_x_6:


//--------------------- .nv.shared.reserved.0     --------------------------
	.section	.nv.shared.reserved.0,"aw",@nobits
	.weak		__nv_reservedSMEM_offset_0_alias
	.size		__nv_reservedSMEM_offset_0_alias, 0, 64
	.other		__nv_reservedSMEM_offset_0_alias,@"STO_CUDA_RESERVED_SHARED STV_DEFAULT"
__nv_reservedSMEM_offset_0_alias:
	.zero		0
	.zero		64


//--------------------- .nv.constant0._Z9matrixMulPfS_S_ii --------------------------
	.section	.nv.constant0._Z9matrixMulPfS_S_ii,"a",@progbits
	.sectionflags	@""
	.align	4
.nv.constant0._Z9matrixMulPfS_S_ii:
	.zero		928


//--------------------- SYMBOLS --------------------------

	.type		.nv.reservedSmem.offset0,@object
	.size		.nv.reservedSmem.offset0,0x4
